//
// Generated by NVIDIA NVVM Compiler
//
// Compiler Build ID: CL-36424714
// Cuda compilation tools, release 13.0, V13.0.88
// Based on NVVM 20.0.0
//

.version 9.0
.target sm_100
.address_size 64

	// .globl	_Z4reluPfS_i

.visible .entry _Z4reluPfS_i(
	.param .u64 .ptr .align 1 _Z4reluPfS_i_param_0,
	.param .u64 .ptr .align 1 _Z4reluPfS_i_param_1,
	.param .u32 _Z4reluPfS_i_param_2
)
{
	.reg .pred 	%p<2>;
	.reg .b32 	%r<6>;
	.reg .b32 	%f<3>;
	.reg .b64 	%rd<8>;

	ld.param.u64 	%rd1, [_Z4reluPfS_i_param_0];
	ld.param.u64 	%rd2, [_Z4reluPfS_i_param_1];
	ld.param.u32 	%r2, [_Z4reluPfS_i_param_2];
	mov.u32 	%r3, %ntid.x;
	mov.u32 	%r4, %ctaid.x;
	mov.u32 	%r5, %tid.x;
	mad.lo.s32 	%r1, %r3, %r4, %r5;
	setp.ge.s32 	%p1, %r1, %r2;
	@%p1 bra 	$L__BB0_2;
	cvta.to.global.u64 	%rd3, %rd1;
	cvta.to.global.u64 	%rd4, %rd2;
	mul.wide.s32 	%rd5, %r1, 4;
	add.s64 	%rd6, %rd3, %rd5;
	ld.global.f32 	%f1, [%rd6];
	max.f32 	%f2, %f1, 0f00000000;
	add.s64 	%rd7, %rd4, %rd5;
	st.global.f32 	[%rd7], %f2;
$L__BB0_2:
	ret;

}
	// .globl	_Z7relu_v2PfS_i
.visible .entry _Z7relu_v2PfS_i(
	.param .u64 .ptr .align 1 _Z7relu_v2PfS_i_param_0,
	.param .u64 .ptr .align 1 _Z7relu_v2PfS_i_param_1,
	.param .u32 _Z7relu_v2PfS_i_param_2
)
{
	.reg .pred 	%p<2>;
	.reg .b32 	%r<7>;
	.reg .b32 	%f<5>;
	.reg .b64 	%rd<8>;

	ld.param.u64 	%rd1, [_Z7relu_v2PfS_i_param_0];
	ld.param.u64 	%rd2, [_Z7relu_v2PfS_i_param_1];
	ld.param.u32 	%r2, [_Z7relu_v2PfS_i_param_2];
	mov.u32 	%r3, %ntid.x;
	mov.u32 	%r4, %ctaid.x;
	mov.u32 	%r5, %tid.x;
	mad.lo.s32 	%r6, %r3, %r4, %r5;
	shl.b32 	%r1, %r6, 2;
	setp.ge.s32 	%p1, %r1, %r2;
	@%p1 bra 	$L__BB1_2;
	cvta.to.global.u64 	%rd3, %rd1;
	cvta.to.global.u64 	%rd4, %rd2;
	mul.wide.s32 	%rd5, %r1, 4;
	add.s64 	%rd6, %rd3, %rd5;
	ld.global.v4.f32 	{%f1, %f2, %f3, %f4}, [%rd6];
	add.s64 	%rd7, %rd4, %rd5;
	st.global.v4.f32 	[%rd7], {%f1, %f2, %f3, %f4};
$L__BB1_2:
	ret;

}


// ===== COMPILED SASS (sm_100) =====

	.target	sm_100

	.elftype	@"ET_EXEC"


//--------------------- .note.nv.tkinfo           --------------------------
	.section	.note.nv.tkinfo,"",@"SHT_NOTE"
	.sectionflags	@"SHF_NOTE_NV_TKINFO"
	.tkinfo
        /*0018*/ 	.word	0x00000002
        /*0030*/ 	.string	""
        /*0030*/ 	.string	"ptxas"
        /*0030*/ 	.string	"Cuda compilation tools, release 13.0, V13.0.88"
        /*0030*/ 	.string	"Build cuda_13.0.r13.0/compiler.36424714_0"
        /*0030*/ 	.string	"-arch sm_100 -m 64 "



//--------------------- .note.nv.cuinfo           --------------------------
	.section	.note.nv.cuinfo,"",@"SHT_NOTE"
	.sectionflags	@"SHF_NOTE_NV_CUINFO"
        /*0018*/ 	.short	0x0002
        /*001a*/ 	.short	0x0064
        /*001c*/ 	.short	0x0082
	.zero		2


//--------------------- .nv.info                  --------------------------
	.section	.nv.info,"",@"SHT_CUDA_INFO"
	.align	4


	//----- nvinfo : EIATTR_REGCOUNT
	.align		4
        /*0000*/ 	.byte	0x04, 0x2f
        /*0002*/ 	.short	(.L_1 - .L_0)
	.align		4
.L_0:
        /*0004*/ 	.word	index@(_Z4reluPfS_i)
        /*0008*/ 	.word	0x0000000a


	//----- nvinfo : EIATTR_FRAME_SIZE
	.align		4
.L_1:
        /*000c*/ 	.byte	0x04, 0x11
        /*000e*/ 	.short	(.L_3 - .L_2)
	.align		4
.L_2:
        /*0010*/ 	.word	index@(_Z4reluPfS_i)
        /*0014*/ 	.word	0x00000000


	//----- nvinfo : EIATTR_REGCOUNT
	.align		4
.L_3:
        /*0018*/ 	.byte	0x04, 0x2f
        /*001a*/ 	.short	(.L_5 - .L_4)
	.align		4
.L_4:
        /*001c*/ 	.word	index@(_Z7relu_v2PfS_i)
        /*0020*/ 	.word	0x0000000e


	//----- nvinfo : EIATTR_FRAME_SIZE
	.align		4
.L_5:
        /*0024*/ 	.byte	0x04, 0x11
        /*0026*/ 	.short	(.L_7 - .L_6)
	.align		4
.L_6:
        /*0028*/ 	.word	index@(_Z7relu_v2PfS_i)
        /*002c*/ 	.word	0x00000000


	//----- nvinfo : EIATTR_MIN_STACK_SIZE
	.align		4
.L_7:
        /*0030*/ 	.byte	0x04, 0x12
        /*0032*/ 	.short	(.L_9 - .L_8)
	.align		4
.L_8:
        /*0034*/ 	.word	index@(_Z7relu_v2PfS_i)
        /*0038*/ 	.word	0x00000000


	//----- nvinfo : EIATTR_MIN_STACK_SIZE
	.align		4
.L_9:
        /*003c*/ 	.byte	0x04, 0x12
        /*003e*/ 	.short	(.L_11 - .L_10)
	.align		4
.L_10:
        /*0040*/ 	.word	index@(_Z4reluPfS_i)
        /*0044*/ 	.word	0x00000000
.L_11:


//--------------------- .nv.compat                --------------------------
	.section	.nv.compat,"",@"SHT_CUDA_COMPAT_INFO"
	.align	4
        /*0000*/ 	.byte	0x02, 0x09, 0x00, 0x00, 0x02, 0x02, 0x01, 0x00, 0x02, 0x05, 0x05, 0x00, 0x03, 0x07, 0x01, 0x01
        /*0010*/ 	.byte	0x02, 0x03, 0x00, 0x00, 0x02, 0x06, 0x01, 0x00, 0x04, 0x0b, 0x08, 0x00, 0x09, 0x00, 0x00, 0x00
        /*0020*/ 	.byte	0x00, 0x00, 0x00, 0x00


//--------------------- .nv.info._Z7relu_v2PfS_i  --------------------------
	.section	.nv.info._Z7relu_v2PfS_i,"",@"SHT_CUDA_INFO"
	.sectionflags	@""
	.align	4


	//----- nvinfo : EIATTR_CUDA_API_VERSION
	.align		4
        /*0000*/ 	.byte	0x04, 0x37
        /*0002*/ 	.short	(.L_13 - .L_12)
.L_12:
        /*0004*/ 	.word	0x00000082


	//----- nvinfo : EIATTR_KPARAM_INFO
	.align		4
.L_13:
        /*0008*/ 	.byte	0x04, 0x17
        /*000a*/ 	.short	(.L_15 - .L_14)
.L_14:
        /*000c*/ 	.word	0x00000000
        /*0010*/ 	.short	0x0002
        /*0012*/ 	.short	0x0010
        /*0014*/ 	.byte	0x00, 0xf0, 0x11, 0x00


	//----- nvinfo : EIATTR_KPARAM_INFO
	.align		4
.L_15:
        /*0018*/ 	.byte	0x04, 0x17
        /*001a*/ 	.short	(.L_17 - .L_16)
.L_16:
        /*001c*/ 	.word	0x00000000
        /*0020*/ 	.short	0x0001
        /*0022*/ 	.short	0x0008
        /*0024*/ 	.byte	0x00, 0xf5, 0x21, 0x00


	//----- nvinfo : EIATTR_KPARAM_INFO
	.align		4
.L_17:
        /*0028*/ 	.byte	0x04, 0x17
        /*002a*/ 	.short	(.L_19 - .L_18)
.L_18:
        /*002c*/ 	.word	0x00000000
        /*0030*/ 	.short	0x0000
        /*0032*/ 	.short	0x0000
        /*0034*/ 	.byte	0x00, 0xf5, 0x21, 0x00


	//----- nvinfo : EIATTR_SPARSE_MMA_MASK
	.align		4
.L_19:
        /*0038*/ 	.byte	0x03, 0x50
        /*003a*/ 	.short	0x0000


	//----- nvinfo : EIATTR_MAXREG_COUNT
	.align		4
        /*003c*/ 	.byte	0x03, 0x1b
        /*003e*/ 	.short	0x00ff


	//----- nvinfo : EIATTR_MERCURY_ISA_VERSION
	.align		4
        /*0040*/ 	.byte	0x03, 0x5f
        /*0042*/ 	.short	0x0101


	//----- nvinfo : EIATTR_VRC_CTA_INIT_COUNT
	.align		4
        /*0044*/ 	.byte	0x02, 0x4a
	.zero		1
	.zero		1


	//----- nvinfo : EIATTR_EXIT_INSTR_OFFSETS
	.align		4
        /*0048*/ 	.byte	0x04, 0x1c
        /*004a*/ 	.short	(.L_21 - .L_20)


	//   ....[0]....
.L_20:
        /*004c*/ 	.word	0x00000080


	//   ....[1]....
        /*0050*/ 	.word	0x00000100


	//----- nvinfo : EIATTR_CBANK_PARAM_SIZE
	.align		4
.L_21:
        /*0054*/ 	.byte	0x03, 0x19
        /*0056*/ 	.short	0x0014


	//----- nvinfo : EIATTR_PARAM_CBANK
	.align		4
        /*0058*/ 	.byte	0x04, 0x0a
        /*005a*/ 	.short	(.L_23 - .L_22)
	.align		4
.L_22:
        /*005c*/ 	.word	index@(.nv.constant0._Z7relu_v2PfS_i)
        /*0060*/ 	.short	0x0380
        /*0062*/ 	.short	0x0014


	//----- nvinfo : EIATTR_SW_WAR
	.align		4
.L_23:
        /*0064*/ 	.byte	0x04, 0x36
        /*0066*/ 	.short	(.L_25 - .L_24)
.L_24:
        /*0068*/ 	.word	0x00000008
.L_25:


//--------------------- .nv.info._Z4reluPfS_i     --------------------------
	.section	.nv.info._Z4reluPfS_i,"",@"SHT_CUDA_INFO"
	.sectionflags	@""
	.align	4


	//----- nvinfo : EIATTR_CUDA_API_VERSION
	.align		4
        /*0000*/ 	.byte	0x04, 0x37
        /*0002*/ 	.short	(.L_27 - .L_26)
.L_26:
        /*0004*/ 	.word	0x00000082


	//----- nvinfo : EIATTR_KPARAM_INFO
	.align		4
.L_27:
        /*0008*/ 	.byte	0x04, 0x17
        /*000a*/ 	.short	(.L_29 - .L_28)
.L_28:
        /*000c*/ 	.word	0x00000000
        /*0010*/ 	.short	0x0002
        /*0012*/ 	.short	0x0010
        /*0014*/ 	.byte	0x00, 0xf0, 0x11, 0x00


	//----- nvinfo : EIATTR_KPARAM_INFO
	.align		4
.L_29:
        /*0018*/ 	.byte	0x04, 0x17
        /*001a*/ 	.short	(.L_31 - .L_30)
.L_30:
        /*001c*/ 	.word	0x00000000
        /*0020*/ 	.short	0x0001
        /*0022*/ 	.short	0x0008
        /*0024*/ 	.byte	0x00, 0xf5, 0x21, 0x00


	//----- nvinfo : EIATTR_KPARAM_INFO
	.align		4
.L_31:
        /*0028*/ 	.byte	0x04, 0x17
        /*002a*/ 	.short	(.L_33 - .L_32)
.L_32:
        /*002c*/ 	.word	0x00000000
        /*0030*/ 	.short	0x0000
        /*0032*/ 	.short	0x0000
        /*0034*/ 	.byte	0x00, 0xf5, 0x21, 0x00


	//----- nvinfo : EIATTR_SPARSE_MMA_MASK
	.align		4
.L_33:
        /*0038*/ 	.byte	0x03, 0x50
        /*003a*/ 	.short	0x0000


	//----- nvinfo : EIATTR_MAXREG_COUNT
	.align		4
        /*003c*/ 	.byte	0x03, 0x1b
        /*003e*/ 	.short	0x00ff


	//----- nvinfo : EIATTR_MERCURY_ISA_VERSION
	.align		4
        /*0040*/ 	.byte	0x03, 0x5f
        /*0042*/ 	.short	0x0101


	//----- nvinfo : EIATTR_VRC_CTA_INIT_COUNT
	.align		4
        /*0044*/ 	.byte	0x02, 0x4a
	.zero		1
	.zero		1


	//----- nvinfo : EIATTR_EXIT_INSTR_OFFSETS
	.align		4
        /*0048*/ 	.byte	0x04, 0x1c
        /*004a*/ 	.short	(.L_35 - .L_34)


	//   ....[0]....
.L_34:
        /*004c*/ 	.word	0x00000070


	//   ....[1]....
        /*0050*/ 	.word	0x00000100


	//----- nvinfo : EIATTR_CBANK_PARAM_SIZE
	.align		4
.L_35:
        /*0054*/ 	.byte	0x03, 0x19
        /*0056*/ 	.short	0x0014


	//----- nvinfo : EIATTR_PARAM_CBANK
	.align		4
        /*0058*/ 	.byte	0x04, 0x0a
        /*005a*/ 	.short	(.L_37 - .L_36)
	.align		4
.L_36:
        /*005c*/ 	.word	index@(.nv.constant0._Z4reluPfS_i)
        /*0060*/ 	.short	0x0380
        /*0062*/ 	.short	0x0014


	//----- nvinfo : EIATTR_SW_WAR
	.align		4
.L_37:
        /*0064*/ 	.byte	0x04, 0x36
        /*0066*/ 	.short	(.L_39 - .L_38)
.L_38:
        /*0068*/ 	.word	0x00000008
.L_39:


//--------------------- .nv.callgraph             --------------------------
	.section	.nv.callgraph,"",@"SHT_CUDA_CALLGRAPH"
	.align	4
	.sectionentsize	8
	.align		4
        /*0000*/ 	.word	0x00000000
	.align		4
        /*0004*/ 	.word	0xffffffff
	.align		4
        /*0008*/ 	.word	0x00000000
	.align		4
        /*000c*/ 	.word	0xfffffffe
	.align		4
        /*0010*/ 	.word	0x00000000
	.align		4
        /*0014*/ 	.word	0xfffffffd
	.align		4
        /*0018*/ 	.word	0x00000000
	.align		4
        /*001c*/ 	.word	0xfffffffc


//--------------------- .text._Z7relu_v2PfS_i     --------------------------
	.section	.text._Z7relu_v2PfS_i,"ax",@progbits
	.align	128
        .global         _Z7relu_v2PfS_i
        .type           _Z7relu_v2PfS_i,@function
        .size           _Z7relu_v2PfS_i,(.L_x_2 - _Z7relu_v2PfS_i)
        .other          _Z7relu_v2PfS_i,@"STO_CUDA_ENTRY STV_DEFAULT"
_Z7relu_v2PfS_i:
.text._Z7relu_v2PfS_i:
[----:B------:R-:W-:Y:S01]  /*0000*/  LDC R1, c[0x0][0x37c] ;  /* 0x0000df00ff017b82 */ /* 0x000fe20000000800 */
[----:B------:R-:W0:Y:S01]  /*0010*/  S2R R0, SR_CTAID.X ;  /* 0x0000000000007919 */ /* 0x000e220000002500 */
[----:B------:R-:W0:Y:S01]  /*0020*/  LDCU UR4, c[0x0][0x360] ;  /* 0x00006c00ff0477ac */ /* 0x000e220008000800 */
[----:B------:R-:W0:Y:S01]  /*0030*/  S2R R3, SR_TID.X ;  /* 0x0000000000037919 */ /* 0x000e220000002100 */
[----:B------:R-:W1:Y:S01]  /*0040*/  LDCU UR5, c[0x0][0x390] ;  /* 0x00007200ff0577ac */ /* 0x000e620008000800 */
[----:B0-----:R-:W-:-:S05]  /*0050*/  IMAD R0, R0, UR4, R3 ;  /* 0x0000000400007c24 */ /* 0x001fca000f8e0203 */
[----:B------:R-:W-:-:S04]  /*0060*/  SHF.L.U32 R7, R0, 0x2, RZ ;  /* 0x0000000200077819 */ /* 0x000fc800000006ff */
[----:B-1----:R-:W-:-:S13]  /*0070*/  ISETP.GE.AND P0, PT, R7, UR5, PT ;  /* 0x0000000507007c0c */ /* 0x002fda000bf06270 */
[----:B------:R-:W-:Y:S05]  /*0080*/  @P0 EXIT ;  /* 0x000000000000094d */ /* 0x000fea0003800000 */
[----:B------:R-:W0:Y:S01]  /*0090*/  LDC.64 R2, c[0x0][0x380] ;  /* 0x0000e000ff027b82 */ /* 0x000e220000000a00 */
[----:B------:R-:W1:Y:S07]  /*00a0*/  LDCU.64 UR4, c[0x0][0x358] ;  /* 0x00006b00ff0477ac */ /* 0x000e6e0008000a00 */
[----:B------:R-:W2:Y:S01]  /*00b0*/  LDC.64 R4, c[0x0][0x388] ;  /* 0x0000e200ff047b82 */ /* 0x000ea20000000a00 */
[----:B0-----:R-:W-:-:S05]  /*00c0*/  IMAD.WIDE R2, R7, 0x4, R2 ;  /* 0x0000000407027825 */ /* 0x001fca00078e0202 */
[----:B-1----:R-:W3:Y:S01]  /*00d0*/  LDG.E.128 R8, desc[UR4][R2.64] ;  /* 0x0000000402087981 */ /* 0x002ee2000c1e1d00 */
[----:B--2---:R-:W-:-:S05]  /*00e0*/  IMAD.WIDE R4, R7, 0x4, R4 ;  /* 0x0000000407047825 */ /* 0x004fca00078e0204 */
[----:B---3--:R-:W-:Y:S01]  /*00f0*/  STG.E.128 desc[UR4][R4.64], R8 ;  /* 0x0000000804007986 */ /* 0x008fe2000c101d04 */
[----:B------:R-:W-:Y:S05]  /*0100*/  EXIT ;  /* 0x000000000000794d */ /* 0x000fea0003800000 */
.L_x_0:
[----:B------:R-:W-:-:S00]  /*0110*/  BRA `(.L_x_0) ;  /* 0xfffffffc00fc7947 */ /* 0x000fc0000383ffff */
[----:B------:R-:W-:-:S00]  /*0120*/  NOP ;  /* 0x0000000000007918 */ /* 0x000fc00000000000 */
        /* <DEDUP_REMOVED lines=13> */
.L_x_2:


//--------------------- .text._Z4reluPfS_i        --------------------------
	.section	.text._Z4reluPfS_i,"ax",@progbits
	.align	128
        .global         _Z4reluPfS_i
        .type           _Z4reluPfS_i,@function
        .size           _Z4reluPfS_i,(.L_x_3 - _Z4reluPfS_i)
        .other          _Z4reluPfS_i,@"STO_CUDA_ENTRY STV_DEFAULT"
_Z4reluPfS_i:
.text._Z4reluPfS_i:
[----:B------:R-:W-:Y:S01]  /*0000*/  LDC R1, c[0x0][0x37c] ;  /* 0x0000df00ff017b82 */ /* 0x000fe20000000800 */
[----:B------:R-:W0:Y:S01]  /*0010*/  S2R R7, SR_CTAID.X ;  /* 0x0000000000077919 */ /* 0x000e220000002500 */
[----:B------:R-:W0:Y:S01]  /*0020*/  LDCU UR4, c[0x0][0x360] ;  /* 0x00006c00ff0477ac */ /* 0x000e220008000800 */
[----:B------:R-:W0:Y:S01]  /*0030*/  S2R R0, SR_TID.X ;  /* 0x0000000000007919 */ /* 0x000e220000002100 */
[----:B------:R-:W1:Y:S01]  /*0040*/  LDCU UR5, c[0x0][0x390] ;  /* 0x00007200ff0577ac */ /* 0x000e620008000800 */
[----:B0-----:R-:W-:-:S05]  /*0050*/  IMAD R7, R7, UR4, R0 ;  /* 0x0000000407077c24 */ /* 0x001fca000f8e0200 */
[----:B-1----:R-:W-:-:S13]  /*0060*/  ISETP.GE.AND P0, PT, R7, UR5, PT ;  /* 0x0000000507007c0c */ /* 0x002fda000bf06270 */
[----:B------:R-:W-:Y:S05]  /*0070*/  @P0 EXIT ;  /* 0x000000000000094d */ /* 0x000fea0003800000 */
[----:B------:R-:W0:Y:S01]  /*0080*/  LDC.64 R2, c[0x0][0x380] ;  /* 0x0000e000ff027b82 */ /* 0x000e220000000a00 */
[----:B------:R-:W1:Y:S07]  /*0090*/  LDCU.64 UR4, c[0x0][0x358] ;  /* 0x00006b00ff0477ac */ /* 0x000e6e0008000a00 */
[----:B------:R-:W2:Y:S01]  /*00a0*/  LDC.64 R4, c[0x0][0x388] ;  /* 0x0000e200ff047b82 */ /* 0x000ea20000000a00 */
[----:B0-----:R-:W-:-:S06]  /*00b0*/  IMAD.WIDE R2, R7, 0x4, R2 ;  /* 0x0000000407027825 */ /* 0x001fcc00078e0202 */
[----:B-1----:R-:W3:Y:S01]  /*00c0*/  LDG.E R2, desc[UR4][R2.64] ;  /* 0x0000000402027981 */ /* 0x002ee2000c1e1900 */
[----:B--2---:R-:W-:Y:S01]  /*00d0*/  IMAD.WIDE R4, R7, 0x4, R4 ;  /* 0x0000000407047825 */ /* 0x004fe200078e0204 */
[----:B---3--:R-:W-:-:S05]  /*00e0*/  FMNMX R7, RZ, R2, !PT ;  /* 0x00000002ff077209 */ /* 0x008fca0007800000 */
[----:B------:R-:W-:Y:S01]  /*00f0*/  STG.E desc[UR4][R4.64], R7 ;  /* 0x0000000704007986 */ /* 0x000fe2000c101904 */
[----:B------:R-:W-:Y:S05]  /*0100*/  EXIT ;  /* 0x000000000000794d */ /* 0x000fea0003800000 */
.L_x_1:
        /* <DEDUP_REMOVED lines=15> */
.L_x_3:


//--------------------- .nv.shared.reserved.0     --------------------------
	.section	.nv.shared.reserved.0,"aw",@nobits
	.weak		__nv_reservedSMEM_offset_0_alias
	.size		__nv_reservedSMEM_offset_0_alias, 0, 64
	.other		__nv_reservedSMEM_offset_0_alias,@"STO_CUDA_RESERVED_SHARED STV_DEFAULT"
__nv_reservedSMEM_offset_0_alias:
	.zero		0
	.zero		64


//--------------------- .nv.constant0._Z7relu_v2PfS_i --------------------------
	.section	.nv.constant0._Z7relu_v2PfS_i,"a",@progbits
	.sectionflags	@""
	.align	4
.nv.constant0._Z7relu_v2PfS_i:
	.zero		916


//--------------------- .nv.constant0._Z4reluPfS_i --------------------------
	.section	.nv.constant0._Z4reluPfS_i,"a",@progbits
	.sectionflags	@""
	.align	4
.nv.constant0._Z4reluPfS_i:
	.zero		916


//--------------------- SYMBOLS --------------------------

	.type		.nv.reservedSmem.offset0,@object
	.size		.nv.reservedSmem.offset0,0x4
